	.headerflags	@"EF_CUDA_TEXMODE_UNIFIED EF_CUDA_64BIT_ADDRESS EF_CUDA_ACCELERATORS EF_CUDA_SM90 EF_CUDA_VIRTUAL_SM(EF_CUDA_SM90)"
	.elftype	@"ET_EXEC"


//--------------------- .nv.info                  --------------------------
	.section	.nv.info,"",@"SHT_CUDA_INFO"
	.align	4


	//----- nvinfo : EIATTR_REGCOUNT
	.align		4
        /*0000*/ 	.byte	0x04, 0x2f
        /*0002*/ 	.short	(.L_3 - .L_2)
	.align		4
.L_2:
        /*0004*/ 	.word	index@(triton_poi_fused__native_batch_norm_legit_no_training_leaky_relu_11)
        /*0008*/ 	.word	0x00000012


	//----- nvinfo : EIATTR_MIN_STACK_SIZE
	.align		4
.L_3:
        /*000c*/ 	.byte	0x04, 0x12
        /*000e*/ 	.short	(.L_5 - .L_4)
	.align		4
.L_4:
        /*0010*/ 	.word	index@(triton_poi_fused__native_batch_norm_legit_no_training_leaky_relu_11)
        /*0014*/ 	.word	0x00000000


	//----- nvinfo : EIATTR_FRAME_SIZE
	.align		4
.L_5:
        /*0018*/ 	.byte	0x04, 0x11
        /*001a*/ 	.short	(.L_7 - .L_6)
	.align		4
.L_6:
        /*001c*/ 	.word	index@(triton_poi_fused__native_batch_norm_legit_no_training_leaky_relu_11)
        /*0020*/ 	.word	0x00000000


	//----- nvinfo : EIATTR_MIN_STACK_SIZE
	.align		4
.L_7:
        /*0024*/ 	.byte	0x04, 0x12
        /*0026*/ 	.short	(.L_9 - .L_8)
	.align		4
.L_8:
        /*0028*/ 	.word	index@(triton_poi_fused__native_batch_norm_legit_no_training_leaky_relu_11)
        /*002c*/ 	.word	0x00000000
.L_9:


//--------------------- .nv.info.triton_poi_fused__native_batch_norm_legit_no_training_leaky_relu_11 --------------------------
	.section	.nv.info.triton_poi_fused__native_batch_norm_legit_no_training_leaky_relu_11,"",@"SHT_CUDA_INFO"
	.sectionflags	@""
	.align	4


	//----- nvinfo : EIATTR_CUDA_API_VERSION
	.align		4
        /*0000*/ 	.byte	0x04, 0x37
        /*0002*/ 	.short	(.L_11 - .L_10)
.L_10:
        /*0004*/ 	.word	0x0000007c


	//----- nvinfo : EIATTR_KPARAM_INFO
	.align		4
.L_11:
        /*0008*/ 	.byte	0x04, 0x17
        /*000a*/ 	.short	(.L_13 - .L_12)
.L_12:
        /*000c*/ 	.word	0x00000000
        /*0010*/ 	.short	0x0006
        /*0012*/ 	.short	0x0030
        /*0014*/ 	.byte	0x00, 0xf0, 0x11, 0x00


	//----- nvinfo : EIATTR_KPARAM_INFO
	.align		4
.L_13:
        /*0018*/ 	.byte	0x04, 0x17
        /*001a*/ 	.short	(.L_15 - .L_14)
.L_14:
        /*001c*/ 	.word	0x00000000
        /*0020*/ 	.short	0x0005
        /*0022*/ 	.short	0x0028
        /*0024*/ 	.byte	0x00, 0xf4, 0x21, 0x00


	//----- nvinfo : EIATTR_KPARAM_INFO
	.align		4
.L_15:
        /*0028*/ 	.byte	0x04, 0x17
        /*002a*/ 	.short	(.L_17 - .L_16)
.L_16:
        /*002c*/ 	.word	0x00000000
        /*0030*/ 	.short	0x0004
        /*0032*/ 	.short	0x0020
        /*0034*/ 	.byte	0x00, 0xf4, 0x21, 0x00


	//----- nvinfo : EIATTR_KPARAM_INFO
	.align		4
.L_17:
        /*0038*/ 	.byte	0x04, 0x17
        /*003a*/ 	.short	(.L_19 - .L_18)
.L_18:
        /*003c*/ 	.word	0x00000000
        /*0040*/ 	.short	0x0003
        /*0042*/ 	.short	0x0018
        /*0044*/ 	.byte	0x00, 0xf4, 0x21, 0x00


	//----- nvinfo : EIATTR_KPARAM_INFO
	.align		4
.L_19:
        /*0048*/ 	.byte	0x04, 0x17
        /*004a*/ 	.short	(.L_21 - .L_20)
.L_20:
        /*004c*/ 	.word	0x00000000
        /*0050*/ 	.short	0x0002
        /*0052*/ 	.short	0x0010
        /*0054*/ 	.byte	0x00, 0xf4, 0x21, 0x00


	//----- nvinfo : EIATTR_KPARAM_INFO
	.align		4
.L_21:
        /*0058*/ 	.byte	0x04, 0x17
        /*005a*/ 	.short	(.L_23 - .L_22)
.L_22:
        /*005c*/ 	.word	0x00000000
        /*0060*/ 	.short	0x0001
        /*0062*/ 	.short	0x0008
        /*0064*/ 	.byte	0x00, 0xf4, 0x21, 0x00


	//----- nvinfo : EIATTR_KPARAM_INFO
	.align		4
.L_23:
        /*0068*/ 	.byte	0x04, 0x17
        /*006a*/ 	.short	(.L_25 - .L_24)
.L_24:
        /*006c*/ 	.word	0x00000000
        /*0070*/ 	.short	0x0000
        /*0072*/ 	.short	0x0000
        /*0074*/ 	.byte	0x00, 0xf4, 0x21, 0x00


	//----- nvinfo : EIATTR_SPARSE_MMA_MASK
	.align		4
.L_25:
        /*0078*/ 	.byte	0x03, 0x50
        /*007a*/ 	.short	0x0000


	//----- nvinfo : EIATTR_MAXREG_COUNT
	.align		4
        /*007c*/ 	.byte	0x03, 0x1b
        /*007e*/ 	.short	0x00ff


	//----- nvinfo : EIATTR_EXIT_INSTR_OFFSETS
	.align		4
        /*0080*/ 	.byte	0x04, 0x1c
        /*0082*/ 	.short	(.L_27 - .L_26)


	//   ....[0]....
.L_26:
        /*0084*/ 	.word	0x00000300


	//   ....[1]....
        /*0088*/ 	.word	0x00000320


	//----- nvinfo : EIATTR_REQNTID
	.align		4
.L_27:
        /*008c*/ 	.byte	0x04, 0x10
        /*008e*/ 	.short	(.L_29 - .L_28)
.L_28:
        /*0090*/ 	.word	0x00000080
        /*0094*/ 	.word	0x00000001
        /*0098*/ 	.word	0x00000001


	//----- nvinfo : EIATTR_CBANK_PARAM_SIZE
	.align		4
.L_29:
        /*009c*/ 	.byte	0x03, 0x19
        /*009e*/ 	.short	0x0034


	//----- nvinfo : EIATTR_PARAM_CBANK
	.align		4
        /*00a0*/ 	.byte	0x04, 0x0a
        /*00a2*/ 	.short	(.L_31 - .L_30)
	.align		4
.L_30:
        /*00a4*/ 	.word	index@(.nv.constant0.triton_poi_fused__native_batch_norm_legit_no_training_leaky_relu_11)
        /*00a8*/ 	.short	0x0210
        /*00aa*/ 	.short	0x0034


	//----- nvinfo : EIATTR_SW_WAR
	.align		4
.L_31:
        /*00ac*/ 	.byte	0x04, 0x36
        /*00ae*/ 	.short	(.L_33 - .L_32)
.L_32:
        /*00b0*/ 	.word	0x00000008
.L_33:


//--------------------- .nv.callgraph             --------------------------
	.section	.nv.callgraph,"",@"SHT_CUDA_CALLGRAPH"
	.align	4
	.sectionentsize	8
	.align		4
        /*0000*/ 	.word	0x00000000
	.align		4
        /*0004*/ 	.word	0xffffffff
	.align		4
        /*0008*/ 	.word	0x00000000
	.align		4
        /*000c*/ 	.word	0xfffffffe
	.align		4
        /*0010*/ 	.word	0x00000000
	.align		4
        /*0014*/ 	.word	0xfffffffd
	.align		4
        /*0018*/ 	.word	0x00000000
	.align		4
        /*001c*/ 	.word	0xfffffffc


//--------------------- .nv.constant4             --------------------------
	.section	.nv.constant4,"a",@progbits
	.align	8
	.align		8
.nv.constant4:
        /*0000*/ 	.dword	_$_str
	.align		8
        /*0008*/ 	.dword	_$_str_$_2


//--------------------- .text.triton_poi_fused__native_batch_norm_legit_no_training_leaky_relu_11 --------------------------
	.section	.text.triton_poi_fused__native_batch_norm_legit_no_training_leaky_relu_11,"ax",@progbits
	.align	128
        .global         triton_poi_fused__native_batch_norm_legit_no_training_leaky_relu_11
        .type           triton_poi_fused__native_batch_norm_legit_no_training_leaky_relu_11,@function
        .size           triton_poi_fused__native_batch_norm_legit_no_training_leaky_relu_11,(.L_x_1 - triton_poi_fused__native_batch_norm_legit_no_training_leaky_relu_11)
        .other          triton_poi_fused__native_batch_norm_legit_no_training_leaky_relu_11,@"STO_CUDA_ENTRY STV_DEFAULT"
triton_poi_fused__native_batch_norm_legit_no_training_leaky_relu_11:
.text.triton_poi_fused__native_batch_norm_legit_no_training_leaky_relu_11:
[----:B------:R-:W0:Y:S01]  /*0000*/  LDC R1, c[0x0][0x28] ;  /* 0x00000a00ff017b82 */ /* 0x000e220000000800 */
[----:B------:R-:W1:Y:S07]  /*0010*/  S2R R0, SR_TID.X ;  /* 0x0000000000007919 */ /* 0x000e6e0000002100 */
[----:B------:R-:W2:Y:S01]  /*0020*/  LDC.64 R6, c[0x0][0x228] ;  /* 0x00008a00ff067b82 */ /* 0x000ea20000000a00 */
[----:B------:R-:W-:Y:S01]  /*0030*/  CS2R R14, SRZ ;  /* 0x00000000000e7805 */ /* 0x000fe2000001ff00 */
[----:B------:R-:W-:Y:S01]  /*0040*/  ULDC.64 UR4, c[0x0][0x208] ;  /* 0x0000820000047ab9 */ /* 0x000fe20000000a00 */
[----:B------:R-:W3:Y:S05]  /*0050*/  S2R R3, SR_CTAID.X ;  /* 0x0000000000037919 */ /* 0x000eea0000002500 */
[----:B------:R-:W4:Y:S08]  /*0060*/  LDC.64 R4, c[0x0][0x220] ;  /* 0x00008800ff047b82 */ /* 0x000f300000000a00 */
[----:B------:R-:W5:Y:S08]  /*0070*/  LDC.64 R8, c[0x0][0x230] ;  /* 0x00008c00ff087b82 */ /* 0x000f700000000a00 */
[----:B------:R-:W5:Y:S01]  /*0080*/  LDC.64 R10, c[0x0][0x238] ;  /* 0x00008e00ff0a7b82 */ /* 0x000f620000000a00 */
[----:B-1----:R-:W-:-:S02]  /*0090*/  LOP3.LUT R0, R0, 0x7f, RZ, 0xc0, !PT ;  /* 0x0000007f00007812 */ /* 0x002fc400078ec0ff */
[----:B---3--:R-:W-:Y:S02]  /*00a0*/  SHF.R.S32.HI R2, RZ, 0x18, R3 ;  /* 0x00000018ff027819 */ /* 0x008fe40000011403 */
[----:B------:R-:W-:Y:S02]  /*00b0*/  LEA R0, R3, R0, 0x7 ;  /* 0x0000000003007211 */ /* 0x000fe400078e38ff */
[----:B------:R-:W-:Y:S02]  /*00c0*/  SGXT R3, R2, 0x1 ;  /* 0x000000010203781a */ /* 0x000fe40000000200 */
[----:B------:R-:W-:Y:S02]  /*00d0*/  ISETP.GE.AND P0, PT, R0, 0x80, PT ;  /* 0x000000800000780c */ /* 0x000fe40003f06270 */
[----:B------:R-:W-:-:S04]  /*00e0*/  LEA.HI R3, R3, R0, RZ, 0x5 ;  /* 0x0000000003037211 */ /* 0x000fc800078f28ff */
[----:B------:R-:W-:-:S04]  /*00f0*/  LOP3.LUT R3, R3, 0xffffffe0, RZ, 0xc0, !PT ;  /* 0xffffffe003037812 */ /* 0x000fc800078ec0ff */
[----:B------:R-:W-:Y:S02]  /*0100*/  IADD3 R13, R0, -R3, RZ ;  /* 0x80000003000d7210 */ /* 0x000fe40007ffe0ff */
[----:B------:R-:W1:Y:S03]  /*0110*/  LDC.64 R2, c[0x0][0x218] ;  /* 0x00008600ff027b82 */ /* 0x000e660000000a00 */
[----:B--2---:R-:W-:-:S05]  /*0120*/  IMAD.WIDE R6, R13, 0x4, R6 ;  /* 0x000000040d067825 */ /* 0x004fca00078e0206 */
[----:B------:R5:W2:Y:S01]  /*0130*/  @!P0 LDG.E.EL R14, desc[UR4][R6.64] ;  /* 0x00000004060e8981 */ /* 0x000aa2000c2e1900 */
[----:B------:R-:W-:Y:S01]  /*0140*/  HFMA2.MMA R12, -RZ, RZ, 0, 0 ;  /* 0x00000000ff0c7435 */ /* 0x000fe200000001ff */
[----:B----4-:R-:W-:-:S05]  /*0150*/  IMAD.WIDE R4, R13, 0x4, R4 ;  /* 0x000000040d047825 */ /* 0x010fca00078e0204 */
[----:B------:R-:W3:Y:S01]  /*0160*/  @!P0 LDG.E.EL R15, desc[UR4][R4.64] ;  /* 0x00000004040f8981 */ /* 0x000ee2000c2e1900 */
[----:B-----5:R-:W-:-:S04]  /*0170*/  IMAD.WIDE R6, R13, 0x4, R8 ;  /* 0x000000040d067825 */ /* 0x020fc800078e0208 */
[----:B-1----:R-:W-:-:S04]  /*0180*/  IMAD.WIDE R2, R0, 0x4, R2 ;  /* 0x0000000400027825 */ /* 0x002fc800078e0202 */
[----:B0-----:R-:W-:Y:S01]  /*0190*/  IMAD.WIDE R8, R13, 0x4, R10 ;  /* 0x000000040d087825 */ /* 0x001fe200078e020a */
[----:B------:R0:W3:Y:S01]  /*01a0*/  @!P0 LDG.E R12, desc[UR4][R2.64] ;  /* 0x00000004020c8981 */ /* 0x0000e2000c1e1900 */
[----:B------:R-:W-:-:S06]  /*01b0*/  CS2R R10, SRZ ;  /* 0x00000000000a7805 */ /* 0x000fcc000001ff00 */
[----:B------:R-:W4:Y:S04]  /*01c0*/  @!P0 LDG.E.EL R10, desc[UR4][R6.64] ;  /* 0x00000004060a8981 */ /* 0x000f28000c2e1900 */
[----:B------:R-:W4:Y:S01]  /*01d0*/  @!P0 LDG.E.EL R11, desc[UR4][R8.64] ;  /* 0x00000004080b8981 */ /* 0x000f22000c2e1900 */
[----:B0-----:R-:W-:Y:S01]  /*01e0*/  MOV R2, 0x3e800000 ;  /* 0x3e80000000027802 */ /* 0x001fe20000000f00 */
[----:B--2---:R-:W-:-:S04]  /*01f0*/  FADD R14, R14, 0.0010000000474974513054 ;  /* 0x3a83126f0e0e7421 */ /* 0x004fc80000000000 */
[----:B------:R-:W0:Y:S02]  /*0200*/  MUFU.SQRT R13, R14 ;  /* 0x0000000e000d7308 */ /* 0x000e240000002000 */
[C---:B0-----:R-:W-:Y:S02]  /*0210*/  FSETP.GT.AND P1, PT, R13.reuse, 8.50705917302346158658e+37, PT ;  /* 0x7e8000000d00780b */ /* 0x041fe40003f24000 */
[----:B------:R-:W-:-:S11]  /*0220*/  FSETP.GEU.AND P2, PT, R13, 1.175494350822287508e-38, PT ;  /* 0x008000000d00780b */ /* 0x000fd60003f4e000 */
[----:B------:R-:W-:-:S04]  /*0230*/  @P1 FMUL R13, R13, 0.25 ;  /* 0x3e8000000d0d1820 */ /* 0x000fc80000400000 */
[----:B------:R-:W-:-:S06]  /*0240*/  @!P2 FMUL R13, R13, 16777216 ;  /* 0x4b8000000d0da820 */ /* 0x000fcc0000400000 */
[----:B------:R-:W0:Y:S01]  /*0250*/  MUFU.RCP R13, R13 ;  /* 0x0000000d000d7308 */ /* 0x000e220000001000 */
[----:B------:R-:W-:Y:S01]  /*0260*/  FSEL R2, R2, 1, P1 ;  /* 0x3f80000002027808 */ /* 0x000fe20000800000 */
[----:B---3--:R-:W-:-:S04]  /*0270*/  FADD R12, -R15, R12 ;  /* 0x0000000c0f0c7221 */ /* 0x008fc80000000100 */
[----:B------:R-:W-:-:S04]  /*0280*/  @!P2 FMUL R2, R2, 16777216 ;  /* 0x4b8000000202a820 */ /* 0x000fc80000400000 */
[----:B0-----:R-:W-:Y:S02]  /*0290*/  FMUL R5, R13, R2 ;  /* 0x000000020d057220 */ /* 0x001fe40000400000 */
[----:B------:R-:W0:Y:S02]  /*02a0*/  LDC.64 R2, c[0x0][0x210] ;  /* 0x00008400ff027b82 */ /* 0x000e240000000a00 */
[----:B------:R-:W-:-:S04]  /*02b0*/  FMUL R12, R12, R5 ;  /* 0x000000050c0c7220 */ /* 0x000fc80000400000 */
[----:B----4-:R-:W-:-:S05]  /*02c0*/  FFMA R11, R12, R10, R11 ;  /* 0x0000000a0c0b7223 */ /* 0x010fca000000000b */
[----:B------:R-:W-:Y:S01]  /*02d0*/  FSETP.GT.AND P1, PT, R11, RZ, PT ;  /* 0x000000ff0b00720b */ /* 0x000fe20003f24000 */
[----:B0-----:R-:W-:-:S12]  /*02e0*/  IMAD.WIDE R2, R0, 0x4, R2 ;  /* 0x0000000400027825 */ /* 0x001fd800078e0202 */
[----:B------:R-:W-:Y:S01]  /*02f0*/  @!P1 FMUL R11, R11, 0.10000000149011611938 ;  /* 0x3dcccccd0b0b9820 */ /* 0x000fe20000400000 */
[----:B------:R-:W-:Y:S06]  /*0300*/  @P0 EXIT ;  /* 0x000000000000094d */ /* 0x000fec0003800000 */
[----:B------:R-:W-:Y:S01]  /*0310*/  STG.E desc[UR4][R2.64], R11 ;  /* 0x0000000b02007986 */ /* 0x000fe2000c101904 */
[----:B------:R-:W-:Y:S05]  /*0320*/  EXIT ;  /* 0x000000000000794d */ /* 0x000fea0003800000 */
.L_x_0:
[----:B------:R-:W-:-:S00]  /*0330*/  BRA `(.L_x_0) ;  /* 0xfffffffc00fc7947 */ /* 0x000fc0000383ffff */
[----:B------:R-:W-:-:S00]  /*0340*/  NOP ;  /* 0x0000000000007918 */ /* 0x000fc00000000000 */
        /* <DEDUP_REMOVED lines=11> */
.L_x_1:


//--------------------- .nv.global.init           --------------------------
	.section	.nv.global.init,"aw",@progbits
.nv.global.init:
	.type		_$_str,@object
	.size		_$_str,(_$_str_$_2 - _$_str)
_$_str:
        /*0000*/ 	.byte	0x5f, 0x5f, 0x43, 0x55, 0x44, 0x41, 0x5f, 0x46, 0x54, 0x5a, 0x00
	.type		_$_str_$_2,@object
	.size		_$_str_$_2,(.L_1 - _$_str_$_2)
_$_str_$_2:
        /*000b*/ 	.byte	0x5f, 0x5f, 0x43, 0x55, 0x44, 0x41, 0x5f, 0x50, 0x52, 0x45, 0x43, 0x5f, 0x53, 0x51, 0x52, 0x54
        /*001b*/ 	.byte	0x00
.L_1:


//--------------------- .nv.constant0.triton_poi_fused__native_batch_norm_legit_no_training_leaky_relu_11 --------------------------
	.section	.nv.constant0.triton_poi_fused__native_batch_norm_legit_no_training_leaky_relu_11,"a",@progbits
	.sectionflags	@""
	.align	4
.nv.constant0.triton_poi_fused__native_batch_norm_legit_no_training_leaky_relu_11:
	.zero		580
